//
// Generated by NVIDIA NVVM Compiler
//
// Compiler Build ID: CL-36424714
// Cuda compilation tools, release 13.0, V13.0.88
// Based on NVVM 20.0.0
//

.version 9.0
.target sm_100
.address_size 64

	// .globl	_Z15matrixMulKernelPfPKfS1_i
// _ZZ15matrixMulKernelPfPKfS1_iE2As has been demoted
// _ZZ15matrixMulKernelPfPKfS1_iE2Bs has been demoted

.visible .entry _Z15matrixMulKernelPfPKfS1_i(
	.param .u64 .ptr .align 1 _Z15matrixMulKernelPfPKfS1_i_param_0,
	.param .u64 .ptr .align 1 _Z15matrixMulKernelPfPKfS1_i_param_1,
	.param .u64 .ptr .align 1 _Z15matrixMulKernelPfPKfS1_i_param_2,
	.param .u32 _Z15matrixMulKernelPfPKfS1_i_param_3
)
{
	.reg .pred 	%p<8>;
	.reg .b32 	%r<43>;
	.reg .b32 	%f<63>;
	.reg .b64 	%rd<13>;
	// demoted variable
	.shared .align 4 .b8 _ZZ15matrixMulKernelPfPKfS1_iE2As[1024];
	// demoted variable
	.shared .align 4 .b8 _ZZ15matrixMulKernelPfPKfS1_iE2Bs[1024];
	ld.param.u64 	%rd4, [_Z15matrixMulKernelPfPKfS1_i_param_0];
	ld.param.u64 	%rd5, [_Z15matrixMulKernelPfPKfS1_i_param_1];
	ld.param.u64 	%rd6, [_Z15matrixMulKernelPfPKfS1_i_param_2];
	ld.param.u32 	%r24, [_Z15matrixMulKernelPfPKfS1_i_param_3];
	mov.u32 	%r25, %ctaid.y;
	shl.b32 	%r26, %r25, 4;
	mov.u32 	%r40, %tid.y;
	add.s32 	%r2, %r26, %r40;
	mov.u32 	%r27, %ctaid.x;
	shl.b32 	%r3, %r27, 4;
	mov.u32 	%r38, %tid.x;
	add.s32 	%r5, %r3, %r38;
	setp.lt.s32 	%p1, %r24, 1;
	mov.f32 	%f62, 0f00000000;
	@%p1 bra 	$L__BB0_7;
	add.s32 	%r28, %r24, 15;
	shr.u32 	%r29, %r28, 4;
	shl.b32 	%r30, %r40, 6;
	mov.u32 	%r31, _ZZ15matrixMulKernelPfPKfS1_iE2As;
	add.s32 	%r6, %r31, %r30;
	shl.b32 	%r32, %r38, 2;
	add.s32 	%r7, %r6, %r32;
	mov.u32 	%r33, _ZZ15matrixMulKernelPfPKfS1_iE2Bs;
	add.s32 	%r9, %r33, %r32;
	add.s32 	%r8, %r9, %r30;
	neg.s32 	%r42, %r29;
	mad.lo.s32 	%r34, %r40, %r24, %r38;
	add.s32 	%r41, %r34, %r3;
	shl.b32 	%r12, %r24, 4;
	mad.lo.s32 	%r39, %r24, %r2, %r38;
	cvta.to.global.u64 	%rd1, %rd5;
	cvta.to.global.u64 	%rd2, %rd6;
	mov.f32 	%f62, 0f00000000;
$L__BB0_2:
	setp.ge.u32 	%p2, %r2, %r24;
	mul.wide.s32 	%rd7, %r39, 4;
	add.s64 	%rd3, %rd1, %rd7;
	setp.ge.s32 	%p3, %r38, %r24;
	mov.f32 	%f60, 0f00000000;
	or.pred  	%p4, %p2, %p3;
	@%p4 bra 	$L__BB0_4;
	ld.global.f32 	%f60, [%rd3];
$L__BB0_4:
	st.shared.f32 	[%r7], %f60;
	mov.f32 	%f61, 0f00000000;
	max.s32 	%r35, %r5, %r40;
	setp.ge.s32 	%p5, %r35, %r24;
	@%p5 bra 	$L__BB0_6;
	mul.wide.s32 	%rd8, %r41, 4;
	add.s64 	%rd9, %rd2, %rd8;
	ld.global.f32 	%f61, [%rd9];
$L__BB0_6:
	st.shared.f32 	[%r8], %f61;
	bar.sync 	0;
	ld.shared.f32 	%f12, [%r6];
	ld.shared.f32 	%f13, [%r9];
	fma.rn.f32 	%f14, %f12, %f13, %f62;
	ld.shared.f32 	%f15, [%r6+4];
	ld.shared.f32 	%f16, [%r9+64];
	fma.rn.f32 	%f17, %f15, %f16, %f14;
	ld.shared.f32 	%f18, [%r6+8];
	ld.shared.f32 	%f19, [%r9+128];
	fma.rn.f32 	%f20, %f18, %f19, %f17;
	ld.shared.f32 	%f21, [%r6+12];
	ld.shared.f32 	%f22, [%r9+192];
	fma.rn.f32 	%f23, %f21, %f22, %f20;
	ld.shared.f32 	%f24, [%r6+16];
	ld.shared.f32 	%f25, [%r9+256];
	fma.rn.f32 	%f26, %f24, %f25, %f23;
	ld.shared.f32 	%f27, [%r6+20];
	ld.shared.f32 	%f28, [%r9+320];
	fma.rn.f32 	%f29, %f27, %f28, %f26;
	ld.shared.f32 	%f30, [%r6+24];
	ld.shared.f32 	%f31, [%r9+384];
	fma.rn.f32 	%f32, %f30, %f31, %f29;
	ld.shared.f32 	%f33, [%r6+28];
	ld.shared.f32 	%f34, [%r9+448];
	fma.rn.f32 	%f35, %f33, %f34, %f32;
	ld.shared.f32 	%f36, [%r6+32];
	ld.shared.f32 	%f37, [%r9+512];
	fma.rn.f32 	%f38, %f36, %f37, %f35;
	ld.shared.f32 	%f39, [%r6+36];
	ld.shared.f32 	%f40, [%r9+576];
	fma.rn.f32 	%f41, %f39, %f40, %f38;
	ld.shared.f32 	%f42, [%r6+40];
	ld.shared.f32 	%f43, [%r9+640];
	fma.rn.f32 	%f44, %f42, %f43, %f41;
	ld.shared.f32 	%f45, [%r6+44];
	ld.shared.f32 	%f46, [%r9+704];
	fma.rn.f32 	%f47, %f45, %f46, %f44;
	ld.shared.f32 	%f48, [%r6+48];
	ld.shared.f32 	%f49, [%r9+768];
	fma.rn.f32 	%f50, %f48, %f49, %f47;
	ld.shared.f32 	%f51, [%r6+52];
	ld.shared.f32 	%f52, [%r9+832];
	fma.rn.f32 	%f53, %f51, %f52, %f50;
	ld.shared.f32 	%f54, [%r6+56];
	ld.shared.f32 	%f55, [%r9+896];
	fma.rn.f32 	%f56, %f54, %f55, %f53;
	ld.shared.f32 	%f57, [%r6+60];
	ld.shared.f32 	%f58, [%r9+960];
	fma.rn.f32 	%f62, %f57, %f58, %f56;
	bar.sync 	0;
	add.s32 	%r42, %r42, 1;
	setp.ne.s32 	%p6, %r42, 0;
	add.s32 	%r41, %r41, %r12;
	add.s32 	%r40, %r40, 16;
	add.s32 	%r39, %r39, 16;
	add.s32 	%r38, %r38, 16;
	@%p6 bra 	$L__BB0_2;
$L__BB0_7:
	max.s32 	%r36, %r2, %r5;
	setp.ge.s32 	%p7, %r36, %r24;
	@%p7 bra 	$L__BB0_9;
	mad.lo.s32 	%r37, %r24, %r2, %r5;
	cvta.to.global.u64 	%rd10, %rd4;
	mul.wide.s32 	%rd11, %r37, 4;
	add.s64 	%rd12, %rd10, %rd11;
	st.global.f32 	[%rd12], %f62;
$L__BB0_9:
	ret;

}
	// .globl	_Z15vectorAddKernelPfPKfS1_i
.visible .entry _Z15vectorAddKernelPfPKfS1_i(
	.param .u64 .ptr .align 1 _Z15vectorAddKernelPfPKfS1_i_param_0,
	.param .u64 .ptr .align 1 _Z15vectorAddKernelPfPKfS1_i_param_1,
	.param .u64 .ptr .align 1 _Z15vectorAddKernelPfPKfS1_i_param_2,
	.param .u32 _Z15vectorAddKernelPfPKfS1_i_param_3
)
{
	.reg .pred 	%p<2>;
	.reg .b32 	%r<6>;
	.reg .b32 	%f<4>;
	.reg .b64 	%rd<11>;

	ld.param.u64 	%rd1, [_Z15vectorAddKernelPfPKfS1_i_param_0];
	ld.param.u64 	%rd2, [_Z15vectorAddKernelPfPKfS1_i_param_1];
	ld.param.u64 	%rd3, [_Z15vectorAddKernelPfPKfS1_i_param_2];
	ld.param.u32 	%r2, [_Z15vectorAddKernelPfPKfS1_i_param_3];
	mov.u32 	%r3, %ctaid.x;
	mov.u32 	%r4, %ntid.x;
	mov.u32 	%r5, %tid.x;
	mad.lo.s32 	%r1, %r3, %r4, %r5;
	setp.ge.s32 	%p1, %r1, %r2;
	@%p1 bra 	$L__BB1_2;
	cvta.to.global.u64 	%rd4, %rd2;
	cvta.to.global.u64 	%rd5, %rd3;
	cvta.to.global.u64 	%rd6, %rd1;
	mul.wide.s32 	%rd7, %r1, 4;
	add.s64 	%rd8, %rd4, %rd7;
	ld.global.f32 	%f1, [%rd8];
	add.s64 	%rd9, %rd5, %rd7;
	ld.global.f32 	%f2, [%rd9];
	add.f32 	%f3, %f1, %f2;
	add.s64 	%rd10, %rd6, %rd7;
	st.global.f32 	[%rd10], %f3;
$L__BB1_2:
	ret;

}


// ===== COMPILED SASS (sm_100) =====

	.target	sm_100

	.elftype	@"ET_EXEC"


//--------------------- .note.nv.tkinfo           --------------------------
	.section	.note.nv.tkinfo,"",@"SHT_NOTE"
	.sectionflags	@"SHF_NOTE_NV_TKINFO"
	.tkinfo
        /*0018*/ 	.word	0x00000002
        /*0030*/ 	.string	""
        /*0030*/ 	.string	"ptxas"
        /*0030*/ 	.string	"Cuda compilation tools, release 13.0, V13.0.88"
        /*0030*/ 	.string	"Build cuda_13.0.r13.0/compiler.36424714_0"
        /*0030*/ 	.string	"-arch sm_100 -m 64 "



//--------------------- .note.nv.cuinfo           --------------------------
	.section	.note.nv.cuinfo,"",@"SHT_NOTE"
	.sectionflags	@"SHF_NOTE_NV_CUINFO"
        /*0018*/ 	.short	0x0002
        /*001a*/ 	.short	0x0064
        /*001c*/ 	.short	0x0082
	.zero		2


//--------------------- .nv.info                  --------------------------
	.section	.nv.info,"",@"SHT_CUDA_INFO"
	.align	4


	//----- nvinfo : EIATTR_REGCOUNT
	.align		4
        /*0000*/ 	.byte	0x04, 0x2f
        /*0002*/ 	.short	(.L_1 - .L_0)
	.align		4
.L_0:
        /*0004*/ 	.word	index@(_Z15matrixMulKernelPfPKfS1_i)
        /*0008*/ 	.word	0x00000020


	//----- nvinfo : EIATTR_FRAME_SIZE
	.align		4
.L_1:
        /*000c*/ 	.byte	0x04, 0x11
        /*000e*/ 	.short	(.L_3 - .L_2)
	.align		4
.L_2:
        /*0010*/ 	.word	index@(_Z15matrixMulKernelPfPKfS1_i)
        /*0014*/ 	.word	0x00000000


	//----- nvinfo : EIATTR_REGCOUNT
	.align		4
.L_3:
        /*0018*/ 	.byte	0x04, 0x2f
        /*001a*/ 	.short	(.L_5 - .L_4)
	.align		4
.L_4:
        /*001c*/ 	.word	index@(_Z15vectorAddKernelPfPKfS1_i)
        /*0020*/ 	.word	0x0000000c


	//----- nvinfo : EIATTR_FRAME_SIZE
	.align		4
.L_5:
        /*0024*/ 	.byte	0x04, 0x11
        /*0026*/ 	.short	(.L_7 - .L_6)
	.align		4
.L_6:
        /*0028*/ 	.word	index@(_Z15vectorAddKernelPfPKfS1_i)
        /*002c*/ 	.word	0x00000000


	//----- nvinfo : EIATTR_MIN_STACK_SIZE
	.align		4
.L_7:
        /*0030*/ 	.byte	0x04, 0x12
        /*0032*/ 	.short	(.L_9 - .L_8)
	.align		4
.L_8:
        /*0034*/ 	.word	index@(_Z15vectorAddKernelPfPKfS1_i)
        /*0038*/ 	.word	0x00000000


	//----- nvinfo : EIATTR_MIN_STACK_SIZE
	.align		4
.L_9:
        /*003c*/ 	.byte	0x04, 0x12
        /*003e*/ 	.short	(.L_11 - .L_10)
	.align		4
.L_10:
        /*0040*/ 	.word	index@(_Z15matrixMulKernelPfPKfS1_i)
        /*0044*/ 	.word	0x00000000
.L_11:


//--------------------- .nv.compat                --------------------------
	.section	.nv.compat,"",@"SHT_CUDA_COMPAT_INFO"
	.align	4
        /*0000*/ 	.byte	0x02, 0x09, 0x00, 0x00, 0x02, 0x02, 0x01, 0x00, 0x02, 0x05, 0x05, 0x00, 0x03, 0x07, 0x01, 0x01
        /*0010*/ 	.byte	0x02, 0x03, 0x00, 0x00, 0x02, 0x06, 0x01, 0x00, 0x04, 0x0b, 0x08, 0x00, 0x09, 0x00, 0x00, 0x00
        /*0020*/ 	.byte	0x00, 0x00, 0x00, 0x00


//--------------------- .nv.info._Z15vectorAddKernelPfPKfS1_i --------------------------
	.section	.nv.info._Z15vectorAddKernelPfPKfS1_i,"",@"SHT_CUDA_INFO"
	.sectionflags	@""
	.align	4


	//----- nvinfo : EIATTR_CUDA_API_VERSION
	.align		4
        /*0000*/ 	.byte	0x04, 0x37
        /*0002*/ 	.short	(.L_13 - .L_12)
.L_12:
        /*0004*/ 	.word	0x00000082


	//----- nvinfo : EIATTR_KPARAM_INFO
	.align		4
.L_13:
        /*0008*/ 	.byte	0x04, 0x17
        /*000a*/ 	.short	(.L_15 - .L_14)
.L_14:
        /*000c*/ 	.word	0x00000000
        /*0010*/ 	.short	0x0003
        /*0012*/ 	.short	0x0018
        /*0014*/ 	.byte	0x00, 0xf0, 0x11, 0x00


	//----- nvinfo : EIATTR_KPARAM_INFO
	.align		4
.L_15:
        /*0018*/ 	.byte	0x04, 0x17
        /*001a*/ 	.short	(.L_17 - .L_16)
.L_16:
        /*001c*/ 	.word	0x00000000
        /*0020*/ 	.short	0x0002
        /*0022*/ 	.short	0x0010
        /*0024*/ 	.byte	0x00, 0xf5, 0x21, 0x00


	//----- nvinfo : EIATTR_KPARAM_INFO
	.align		4
.L_17:
        /*0028*/ 	.byte	0x04, 0x17
        /*002a*/ 	.short	(.L_19 - .L_18)
.L_18:
        /*002c*/ 	.word	0x00000000
        /*0030*/ 	.short	0x0001
        /*0032*/ 	.short	0x0008
        /*0034*/ 	.byte	0x00, 0xf5, 0x21, 0x00


	//----- nvinfo : EIATTR_KPARAM_INFO
	.align		4
.L_19:
        /*0038*/ 	.byte	0x04, 0x17
        /*003a*/ 	.short	(.L_21 - .L_20)
.L_20:
        /*003c*/ 	.word	0x00000000
        /*0040*/ 	.short	0x0000
        /*0042*/ 	.short	0x0000
        /*0044*/ 	.byte	0x00, 0xf5, 0x21, 0x00


	//----- nvinfo : EIATTR_SPARSE_MMA_MASK
	.align		4
.L_21:
        /*0048*/ 	.byte	0x03, 0x50
        /*004a*/ 	.short	0x0000


	//----- nvinfo : EIATTR_MAXREG_COUNT
	.align		4
        /*004c*/ 	.byte	0x03, 0x1b
        /*004e*/ 	.short	0x00ff


	//----- nvinfo : EIATTR_MERCURY_ISA_VERSION
	.align		4
        /*0050*/ 	.byte	0x03, 0x5f
        /*0052*/ 	.short	0x0101


	//----- nvinfo : EIATTR_VRC_CTA_INIT_COUNT
	.align		4
        /*0054*/ 	.byte	0x02, 0x4a
	.zero		1
	.zero		1


	//----- nvinfo : EIATTR_EXIT_INSTR_OFFSETS
	.align		4
        /*0058*/ 	.byte	0x04, 0x1c
        /*005a*/ 	.short	(.L_23 - .L_22)


	//   ....[0]....
.L_22:
        /*005c*/ 	.word	0x00000070


	//   ....[1]....
        /*0060*/ 	.word	0x00000130


	//----- nvinfo : EIATTR_CBANK_PARAM_SIZE
	.align		4
.L_23:
        /*0064*/ 	.byte	0x03, 0x19
        /*0066*/ 	.short	0x001c


	//----- nvinfo : EIATTR_PARAM_CBANK
	.align		4
        /*0068*/ 	.byte	0x04, 0x0a
        /*006a*/ 	.short	(.L_25 - .L_24)
	.align		4
.L_24:
        /*006c*/ 	.word	index@(.nv.constant0._Z15vectorAddKernelPfPKfS1_i)
        /*0070*/ 	.short	0x0380
        /*0072*/ 	.short	0x001c


	//----- nvinfo : EIATTR_SW_WAR
	.align		4
.L_25:
        /*0074*/ 	.byte	0x04, 0x36
        /*0076*/ 	.short	(.L_27 - .L_26)
.L_26:
        /*0078*/ 	.word	0x00000008
.L_27:


//--------------------- .nv.info._Z15matrixMulKernelPfPKfS1_i --------------------------
	.section	.nv.info._Z15matrixMulKernelPfPKfS1_i,"",@"SHT_CUDA_INFO"
	.sectionflags	@""
	.align	4


	//----- nvinfo : EIATTR_CUDA_API_VERSION
	.align		4
        /*0000*/ 	.byte	0x04, 0x37
        /*0002*/ 	.short	(.L_29 - .L_28)
.L_28:
        /*0004*/ 	.word	0x00000082


	//----- nvinfo : EIATTR_KPARAM_INFO
	.align		4
.L_29:
        /*0008*/ 	.byte	0x04, 0x17
        /*000a*/ 	.short	(.L_31 - .L_30)
.L_30:
        /*000c*/ 	.word	0x00000000
        /*0010*/ 	.short	0x0003
        /*0012*/ 	.short	0x0018
        /*0014*/ 	.byte	0x00, 0xf0, 0x11, 0x00


	//----- nvinfo : EIATTR_KPARAM_INFO
	.align		4
.L_31:
        /*0018*/ 	.byte	0x04, 0x17
        /*001a*/ 	.short	(.L_33 - .L_32)
.L_32:
        /*001c*/ 	.word	0x00000000
        /*0020*/ 	.short	0x0002
        /*0022*/ 	.short	0x0010
        /*0024*/ 	.byte	0x00, 0xf5, 0x21, 0x00


	//----- nvinfo : EIATTR_KPARAM_INFO
	.align		4
.L_33:
        /*0028*/ 	.byte	0x04, 0x17
        /*002a*/ 	.short	(.L_35 - .L_34)
.L_34:
        /*002c*/ 	.word	0x00000000
        /*0030*/ 	.short	0x0001
        /*0032*/ 	.short	0x0008
        /*0034*/ 	.byte	0x00, 0xf5, 0x21, 0x00


	//----- nvinfo : EIATTR_KPARAM_INFO
	.align		4
.L_35:
        /*0038*/ 	.byte	0x04, 0x17
        /*003a*/ 	.short	(.L_37 - .L_36)
.L_36:
        /*003c*/ 	.word	0x00000000
        /*0040*/ 	.short	0x0000
        /*0042*/ 	.short	0x0000
        /*0044*/ 	.byte	0x00, 0xf5, 0x21, 0x00


	//----- nvinfo : EIATTR_SPARSE_MMA_MASK
	.align		4
.L_37:
        /*0048*/ 	.byte	0x03, 0x50
        /*004a*/ 	.short	0x0000


	//----- nvinfo : EIATTR_MAXREG_COUNT
	.align		4
        /*004c*/ 	.byte	0x03, 0x1b
        /*004e*/ 	.short	0x00ff


	//----- nvinfo : EIATTR_NUM_BARRIERS
	.align		4
        /*0050*/ 	.byte	0x02, 0x4c
        /*0052*/ 	.byte	0x01
	.zero		1


	//----- nvinfo : EIATTR_MERCURY_ISA_VERSION
	.align		4
        /*0054*/ 	.byte	0x03, 0x5f
        /*0056*/ 	.short	0x0101


	//----- nvinfo : EIATTR_VRC_CTA_INIT_COUNT
	.align		4
        /*0058*/ 	.byte	0x02, 0x4a
	.zero		1
	.zero		1


	//----- nvinfo : EIATTR_EXIT_INSTR_OFFSETS
	.align		4
        /*005c*/ 	.byte	0x04, 0x1c
        /*005e*/ 	.short	(.L_39 - .L_38)


	//   ....[0]....
.L_38:
        /*0060*/ 	.word	0x000005c0


	//   ....[1]....
        /*0064*/ 	.word	0x00000610


	//----- nvinfo : EIATTR_CBANK_PARAM_SIZE
	.align		4
.L_39:
        /*0068*/ 	.byte	0x03, 0x19
        /*006a*/ 	.short	0x001c


	//----- nvinfo : EIATTR_PARAM_CBANK
	.align		4
        /*006c*/ 	.byte	0x04, 0x0a
        /*006e*/ 	.short	(.L_41 - .L_40)
	.align		4
.L_40:
        /*0070*/ 	.word	index@(.nv.constant0._Z15matrixMulKernelPfPKfS1_i)
        /*0074*/ 	.short	0x0380
        /*0076*/ 	.short	0x001c


	//----- nvinfo : EIATTR_SW_WAR
	.align		4
.L_41:
        /*0078*/ 	.byte	0x04, 0x36
        /*007a*/ 	.short	(.L_43 - .L_42)
.L_42:
        /*007c*/ 	.word	0x00000008
.L_43:


//--------------------- .nv.callgraph             --------------------------
	.section	.nv.callgraph,"",@"SHT_CUDA_CALLGRAPH"
	.align	4
	.sectionentsize	8
	.align		4
        /*0000*/ 	.word	0x00000000
	.align		4
        /*0004*/ 	.word	0xffffffff
	.align		4
        /*0008*/ 	.word	0x00000000
	.align		4
        /*000c*/ 	.word	0xfffffffe
	.align		4
        /*0010*/ 	.word	0x00000000
	.align		4
        /*0014*/ 	.word	0xfffffffd
	.align		4
        /*0018*/ 	.word	0x00000000
	.align		4
        /*001c*/ 	.word	0xfffffffc


//--------------------- .text._Z15vectorAddKernelPfPKfS1_i --------------------------
	.section	.text._Z15vectorAddKernelPfPKfS1_i,"ax",@progbits
	.align	128
        .global         _Z15vectorAddKernelPfPKfS1_i
        .type           _Z15vectorAddKernelPfPKfS1_i,@function
        .size           _Z15vectorAddKernelPfPKfS1_i,(.L_x_4 - _Z15vectorAddKernelPfPKfS1_i)
        .other          _Z15vectorAddKernelPfPKfS1_i,@"STO_CUDA_ENTRY STV_DEFAULT"
_Z15vectorAddKernelPfPKfS1_i:
.text._Z15vectorAddKernelPfPKfS1_i:
[----:B------:R-:W-:Y:S01]  /*0000*/  LDC R1, c[0x0][0x37c] ;  /* 0x0000df00ff017b82 */ /* 0x000fe20000000800 */
[----:B------:R-:W0:Y:S07]  /*0010*/  S2R R0, SR_TID.X ;  /* 0x0000000000007919 */ /* 0x000e2e0000002100 */
[----:B------:R-:W0:Y:S01]  /*0020*/  S2UR UR4, SR_CTAID.X ;  /* 0x00000000000479c3 */ /* 0x000e220000002500 */
[----:B------:R-:W1:Y:S07]  /*0030*/  LDCU UR5, c[0x0][0x398] ;  /* 0x00007300ff0577ac */ /* 0x000e6e0008000800 */
[----:B------:R-:W0:Y:S02]  /*0040*/  LDC R9, c[0x0][0x360] ;  /* 0x0000d800ff097b82 */ /* 0x000e240000000800 */
[----:B0-----:R-:W-:-:S05]  /*0050*/  IMAD R9, R9, UR4, R0 ;  /* 0x0000000409097c24 */ /* 0x001fca000f8e0200 */
[----:B-1----:R-:W-:-:S13]  /*0060*/  ISETP.GE.AND P0, PT, R9, UR5, PT ;  /* 0x0000000509007c0c */ /* 0x002fda000bf06270 */
[----:B------:R-:W-:Y:S05]  /*0070*/  @P0 EXIT ;  /* 0x000000000000094d */ /* 0x000fea0003800000 */
[----:B------:R-:W0:Y:S01]  /*0080*/  LDC.64 R2, c[0x0][0x388] ;  /* 0x0000e200ff027b82 */ /* 0x000e220000000a00 */
[----:B------:R-:W1:Y:S07]  /*0090*/  LDCU.64 UR4, c[0x0][0x358] ;  /* 0x00006b00ff0477ac */ /* 0x000e6e0008000a00 */
[----:B------:R-:W2:Y:S08]  /*00a0*/  LDC.64 R4, c[0x0][0x390] ;  /* 0x0000e400ff047b82 */ /* 0x000eb00000000a00 */
[----:B------:R-:W3:Y:S01]  /*00b0*/  LDC.64 R6, c[0x0][0x380] ;  /* 0x0000e000ff067b82 */ /* 0x000ee20000000a00 */
[----:B0-----:R-:W-:-:S06]  /*00c0*/  IMAD.WIDE R2, R9, 0x4, R2 ;  /* 0x0000000409027825 */ /* 0x001fcc00078e0202 */
[----:B-1----:R-:W4:Y:S01]  /*00d0*/  LDG.E R2, desc[UR4][R2.64] ;  /* 0x0000000402027981 */ /* 0x002f22000c1e1900 */
[----:B--2---:R-:W-:-:S06]  /*00e0*/  IMAD.WIDE R4, R9, 0x4, R4 ;  /* 0x0000000409047825 */ /* 0x004fcc00078e0204 */
[----:B------:R-:W4:Y:S01]  /*00f0*/  LDG.E R5, desc[UR4][R4.64] ;  /* 0x0000000404057981 */ /* 0x000f22000c1e1900 */
[----:B---3--:R-:W-:-:S04]  /*0100*/  IMAD.WIDE R6, R9, 0x4, R6 ;  /* 0x0000000409067825 */ /* 0x008fc800078e0206 */
[----:B----4-:R-:W-:-:S05]  /*0110*/  FADD R9, R2, R5 ;  /* 0x0000000502097221 */ /* 0x010fca0000000000 */
[----:B------:R-:W-:Y:S01]  /*0120*/  STG.E desc[UR4][R6.64], R9 ;  /* 0x0000000906007986 */ /* 0x000fe2000c101904 */
[----:B------:R-:W-:Y:S05]  /*0130*/  EXIT ;  /* 0x000000000000794d */ /* 0x000fea0003800000 */
.L_x_0:
[----:B------:R-:W-:-:S00]  /*0140*/  BRA `(.L_x_0) ;  /* 0xfffffffc00fc7947 */ /* 0x000fc0000383ffff */
[----:B------:R-:W-:-:S00]  /*0150*/  NOP ;  /* 0x0000000000007918 */ /* 0x000fc00000000000 */
        /* <DEDUP_REMOVED lines=10> */
.L_x_4:


//--------------------- .text._Z15matrixMulKernelPfPKfS1_i --------------------------
	.section	.text._Z15matrixMulKernelPfPKfS1_i,"ax",@progbits
	.align	128
        .global         _Z15matrixMulKernelPfPKfS1_i
        .type           _Z15matrixMulKernelPfPKfS1_i,@function
        .size           _Z15matrixMulKernelPfPKfS1_i,(.L_x_5 - _Z15matrixMulKernelPfPKfS1_i)
        .other          _Z15matrixMulKernelPfPKfS1_i,@"STO_CUDA_ENTRY STV_DEFAULT"
_Z15matrixMulKernelPfPKfS1_i:
.text._Z15matrixMulKernelPfPKfS1_i:
[----:B------:R-:W-:Y:S01]  /*0000*/  LDC R1, c[0x0][0x37c] ;  /* 0x0000df00ff017b82 */ /* 0x000fe20000000800 */
[----:B------:R-:W0:Y:S01]  /*0010*/  LDCU UR4, c[0x0][0x398] ;  /* 0x00007300ff0477ac */ /* 0x000e220008000800 */
[----:B------:R-:W1:Y:S01]  /*0020*/  S2R R5, SR_CTAID.Y ;  /* 0x0000000000057919 */ /* 0x000e620000002600 */
[----:B------:R-:W-:Y:S01]  /*0030*/  HFMA2 R25, -RZ, RZ, 0, 0 ;  /* 0x00000000ff197431 */ /* 0x000fe200000001ff */
[----:B------:R-:W2:Y:S01]  /*0040*/  LDCU.64 UR8, c[0x0][0x358] ;  /* 0x00006b00ff0877ac */ /* 0x000ea20008000a00 */
[----:B------:R-:W1:Y:S01]  /*0050*/  S2R R3, SR_TID.Y ;  /* 0x0000000000037919 */ /* 0x000e620000002200 */
[----:B------:R-:W3:Y:S01]  /*0060*/  S2R R10, SR_CTAID.X ;  /* 0x00000000000a7919 */ /* 0x000ee20000002500 */
[----:B------:R-:W3:Y:S01]  /*0070*/  S2R R2, SR_TID.X ;  /* 0x0000000000027919 */ /* 0x000ee20000002100 */
[----:B0-----:R-:W-:-:S04]  /*0080*/  MOV R6, UR4 ;  /* 0x0000000400067c02 */ /* 0x001fc80008000f00 */
[----:B------:R-:W-:Y:S02]  /*0090*/  ISETP.GE.AND P0, PT, R6, 0x1, PT ;  /* 0x000000010600780c */ /* 0x000fe40003f06270 */
[----:B-1----:R-:W-:Y:S02]  /*00a0*/  LEA R5, R5, R3, 0x4 ;  /* 0x0000000305057211 */ /* 0x002fe400078e20ff */
[----:B---3--:R-:W-:-:S09]  /*00b0*/  LEA R4, R10, R2, 0x4 ;  /* 0x000000020a047211 */ /* 0x008fd200078e20ff */
[----:B--2---:R-:W-:Y:S05]  /*00c0*/  @!P0 BRA `(.L_x_1) ;  /* 0x0000000400348947 */ /* 0x004fea0003800000 */
[----:B------:R-:W0:Y:S01]  /*00d0*/  S2UR UR6, SR_CgaCtaId ;  /* 0x00000000000679c3 */ /* 0x000e220000008800 */
[----:B------:R-:W-:Y:S01]  /*00e0*/  UMOV UR4, 0x400 ;  /* 0x0000040000047882 */ /* 0x000fe20000000000 */
[----:B------:R-:W-:Y:S01]  /*00f0*/  IADD3 R8, PT, PT, R6, 0xf, RZ ;  /* 0x0000000f06087810 */ /* 0x000fe20007ffe0ff */
[----:B------:R-:W-:Y:S01]  /*0100*/  UIADD3 UR5, UPT, UPT, UR4, 0x400, URZ ;  /* 0x0000040004057890 */ /* 0x000fe2000fffe0ff */
[-CC-:B------:R-:W-:Y:S01]  /*0110*/  IMAD R7, R3, R6.reuse, R2.reuse ;  /* 0x0000000603077224 */ /* 0x180fe200078e0202 */
[----:B------:R-:W-:Y:S01]  /*0120*/  MOV R25, RZ ;  /* 0x000000ff00197202 */ /* 0x000fe20000000f00 */
[----:B------:R-:W-:Y:S01]  /*0130*/  IMAD R18, R5, R6, R2 ;  /* 0x0000000605127224 */ /* 0x000fe200078e0202 */
[----:B------:R-:W-:Y:S01]  /*0140*/  SHF.R.U32.HI R8, RZ, 0x4, R8 ;  /* 0x00000004ff087819 */ /* 0x000fe20000011608 */
[----:B------:R-:W1:Y:S01]  /*0150*/  LDC R0, c[0x0][0x398] ;  /* 0x0000e600ff007b82 */ /* 0x000e620000000800 */
[----:B------:R-:W-:Y:S02]  /*0160*/  IMAD R7, R10, 0x10, R7 ;  /* 0x000000100a077824 */ /* 0x000fe400078e0207 */
[----:B------:R-:W-:-:S05]  /*0170*/  IADD3 R19, PT, PT, -R8, RZ, RZ ;  /* 0x000000ff08137210 */ /* 0x000fca0007ffe1ff */
[----:B------:R-:W2:Y:S01]  /*0180*/  LDC.64 R22, c[0x0][0x388] ;  /* 0x0000e200ff167b82 */ /* 0x000ea20000000a00 */
[----:B0-----:R-:W-:Y:S02]  /*0190*/  ULEA UR5, UR6, UR5, 0x18 ;  /* 0x0000000506057291 */ /* 0x001fe4000f8ec0ff */
[----:B------:R-:W-:-:S04]  /*01a0*/  ULEA UR4, UR6, UR4, 0x18 ;  /* 0x0000000406047291 */ /* 0x000fc8000f8ec0ff */
[----:B------:R-:W-:Y:S02]  /*01b0*/  LEA R16, R2, UR5, 0x2 ;  /* 0x0000000502107c11 */ /* 0x000fe4000f8e10ff */
[----:B------:R-:W-:-:S03]  /*01c0*/  LEA R17, R3, UR4, 0x6 ;  /* 0x0000000403117c11 */ /* 0x000fc6000f8e30ff */
[----:B------:R-:W-:Y:S01]  /*01d0*/  IMAD R21, R3, 0x40, R16 ;  /* 0x0000004003157824 */ /* 0x000fe200078e0210 */
[----:B------:R-:W-:-:S07]  /*01e0*/  LEA R20, R2, R17, 0x2 ;  /* 0x0000001102147211 */ /* 0x000fce00078e10ff */
.L_x_2:
[----:B-1----:R-:W-:Y:S01]  /*01f0*/  MOV R6, R0 ;  /* 0x0000000000067202 */ /* 0x002fe20000000f00 */
[----:B------:R-:W-:Y:S01]  /*0200*/  HFMA2 R29, -RZ, RZ, 0, 0 ;  /* 0x00000000ff1d7431 */ /* 0x000fe200000001ff */
[----:B------:R-:W-:Y:S02]  /*0210*/  VIMNMX R9, PT, PT, R4, R3, !PT ;  /* 0x0000000304097248 */ /* 0x000fe40007fe0100 */
[-C--:B------:R-:W-:Y:S02]  /*0220*/  ISETP.GE.AND P0, PT, R2, R6.reuse, PT ;  /* 0x000000060200720c */ /* 0x080fe40003f06270 */
[-C--:B------:R-:W-:Y:S01]  /*0230*/  ISETP.GE.AND P1, PT, R9, R6.reuse, PT ;  /* 0x000000060900720c */ /* 0x080fe20003f26270 */
[----:B--2---:R-:W-:Y:S01]  /*0240*/  IMAD.WIDE R8, R18, 0x4, R22 ;  /* 0x0000000412087825 */ /* 0x004fe200078e0216 */
[----:B------:R-:W-:Y:S02]  /*0250*/  ISETP.GE.U32.OR P0, PT, R5, R6, P0 ;  /* 0x000000060500720c */ /* 0x000fe40000706470 */
[----:B------:R-:W-:-:S09]  /*0260*/  MOV R24, RZ ;  /* 0x000000ff00187202 */ /* 0x000fd20000000f00 */
[----:B------:R-:W0:Y:S02]  /*0270*/  @!P1 LDC.64 R10, c[0x0][0x390] ;  /* 0x0000e400ff0a9b82 */ /* 0x000e240000000a00 */
[----:B------:R-:W2:Y:S01]  /*0280*/  @!P0 LDG.E R29, desc[UR8][R8.64] ;  /* 0x00000008081d8981 */ /* 0x000ea2000c1e1900 */
[----:B0-----:R-:W-:-:S05]  /*0290*/  @!P1 IMAD.WIDE R10, R7, 0x4, R10 ;  /* 0x00000004070a9825 */ /* 0x001fca00078e020a */
[----:B------:R-:W3:Y:S01]  /*02a0*/  @!P1 LDG.E R24, desc[UR8][R10.64] ;  /* 0x000000080a189981 */ /* 0x000ee2000c1e1900 */
[----:B------:R-:W-:-:S05]  /*02b0*/  VIADD R19, R19, 0x1 ;  /* 0x0000000113137836 */ /* 0x000fca0000000000 */
[----:B------:R-:W-:Y:S02]  /*02c0*/  ISETP.NE.AND P0, PT, R19, RZ, PT ;  /* 0x000000ff1300720c */ /* 0x000fe40003f05270 */
[----:B------:R-:W-:Y:S02]  /*02d0*/  IADD3 R3, PT, PT, R3, 0x10, RZ ;  /* 0x0000001003037810 */ /* 0x000fe40007ffe0ff */
[----:B------:R-:W-:Y:S02]  /*02e0*/  IADD3 R18, PT, PT, R18, 0x10, RZ ;  /* 0x0000001012127810 */ /* 0x000fe40007ffe0ff */
[----:B------:R-:W-:Y:S02]  /*02f0*/  IADD3 R2, PT, PT, R2, 0x10, RZ ;  /* 0x0000001002027810 */ /* 0x000fe40007ffe0ff */
[----:B------:R-:W-:Y:S01]  /*0300*/  LEA R7, R6, R7, 0x4 ;  /* 0x0000000706077211 */ /* 0x000fe200078e20ff */
[----:B--2---:R-:W-:Y:S04]  /*0310*/  STS [R20], R29 ;  /* 0x0000001d14007388 */ /* 0x004fe80000000800 */
[----:B---3--:R-:W-:Y:S01]  /*0320*/  STS [R21], R24 ;  /* 0x0000001815007388 */ /* 0x008fe20000000800 */
[----:B------:R-:W-:Y:S06]  /*0330*/  BAR.SYNC.DEFER_BLOCKING 0x0 ;  /* 0x0000000000007b1d */ /* 0x000fec0000010000 */
[----:B------:R-:W-:Y:S04]  /*0340*/  LDS R26, [R16] ;  /* 0x00000000101a7984 */ /* 0x000fe80000000800 */
[----:B------:R-:W0:Y:S04]  /*0350*/  LDS.128 R12, [R17] ;  /* 0x00000000110c7984 */ /* 0x000e280000000c00 */
[----:B------:R-:W1:Y:S04]  /*0360*/  LDS R28, [R16+0x40] ;  /* 0x00004000101c7984 */ /* 0x000e680000000800 */
[----:B------:R-:W2:Y:S04]  /*0370*/  LDS R27, [R16+0x80] ;  /* 0x00008000101b7984 */ /* 0x000ea80000000800 */
[----:B------:R-:W-:Y:S04]  /*0380*/  LDS.128 R8, [R17+0x10] ;  /* 0x0000100011087984 */ /* 0x000fe80000000c00 */
[----:B------:R-:W-:Y:S01]  /*0390*/  LDS R24, [R16+0x140] ;  /* 0x0001400010187984 */ /* 0x000fe20000000800 */
[----:B0-----:R-:W-:-:S03]  /*03a0*/  FFMA R26, R12, R26, R25 ;  /* 0x0000001a0c1a7223 */ /* 0x001fc60000000019 */
[----:B------:R-:W0:Y:S01]  /*03b0*/  LDS R12, [R16+0xc0] ;  /* 0x0000c000100c7984 */ /* 0x000e220000000800 */
[----:B-1----:R-:W-:-:S03]  /*03c0*/  FFMA R26, R28, R13, R26 ;  /* 0x0000000d1c1a7223 */ /* 0x002fc6000000001a */
[----:B------:R-:W1:Y:S04]  /*03d0*/  LDS R13, [R16+0x100] ;  /* 0x00010000100d7984 */ /* 0x000e680000000800 */
[----:B------:R-:W3:Y:S01]  /*03e0*/  LDS R25, [R16+0x180] ;  /* 0x0001800010197984 */ /* 0x000ee20000000800 */
[----:B--2---:R-:W-:-:S04]  /*03f0*/  FFMA R27, R27, R14, R26 ;  /* 0x0000000e1b1b7223 */ /* 0x004fc8000000001a */
[----:B0-----:R-:W-:Y:S02]  /*0400*/  FFMA R15, R12, R15, R27 ;  /* 0x0000000f0c0f7223 */ /* 0x001fe4000000001b */
[----:B------:R-:W-:Y:S02]  /*0410*/  LDS R27, [R16+0x200] ;  /* 0x00020000101b7984 */ /* 0x000fe40000000800 */
[----:B-1----:R-:W-:Y:S02]  /*0420*/  FFMA R13, R8, R13, R15 ;  /* 0x0000000d080d7223 */ /* 0x002fe4000000000f */
[----:B------:R-:W0:Y:S02]  /*0430*/  LDS R8, [R16+0x1c0] ;  /* 0x0001c00010087984 */ /* 0x000e240000000800 */
[----:B------:R-:W-:Y:S02]  /*0440*/  FFMA R26, R24, R9, R13 ;  /* 0x00000009181a7223 */ /* 0x000fe4000000000d */
[----:B------:R-:W1:Y:S04]  /*0450*/  LDS.128 R12, [R17+0x20] ;  /* 0x00002000110c7984 */ /* 0x000e680000000c00 */
[----:B------:R-:W2:Y:S01]  /*0460*/  LDS R24, [R16+0x240] ;  /* 0x0002400010187984 */ /* 0x000ea20000000800 */
[----:B---3--:R-:W-:-:S03]  /*0470*/  FFMA R9, R25, R10, R26 ;  /* 0x0000000a19097223 */ /* 0x008fc6000000001a */
[----:B------:R-:W3:Y:S01]  /*0480*/  LDS R25, [R16+0x280] ;  /* 0x0002800010197984 */ /* 0x000ee20000000800 */
[----:B0-----:R-:W-:-:S04]  /*0490*/  FFMA R9, R8, R11, R9 ;  /* 0x0000000b08097223 */ /* 0x001fc80000000009 */
[----:B-1----:R-:W-:Y:S02]  /*04a0*/  FFMA R9, R12, R27, R9 ;  /* 0x0000001b0c097223 */ /* 0x002fe40000000009 */
[----:B------:R-:W0:Y:S02]  /*04b0*/  LDS R12, [R16+0x2c0] ;  /* 0x0002c000100c7984 */ /* 0x000e240000000800 */
[----:B--2---:R-:W-:Y:S02]  /*04c0*/  FFMA R24, R24, R13, R9 ;  /* 0x0000000d18187223 */ /* 0x004fe40000000009 */
[----:B------:R-:W-:Y:S04]  /*04d0*/  LDS R13, [R16+0x300] ;  /* 0x00030000100d7984 */ /* 0x000fe80000000800 */
[----:B------:R-:W1:Y:S01]  /*04e0*/  LDS.128 R8, [R17+0x30] ;  /* 0x0000300011087984 */ /* 0x000e620000000c00 */
[----:B---3--:R-:W-:-:S03]  /*04f0*/  FFMA R25, R25, R14, R24 ;  /* 0x0000000e19197223 */ /* 0x008fc60000000018 */
[----:B------:R-:W2:Y:S04]  /*0500*/  LDS R27, [R16+0x340] ;  /* 0x00034000101b7984 */ /* 0x000ea80000000800 */
[----:B------:R-:W3:Y:S04]  /*0510*/  LDS R24, [R16+0x380] ;  /* 0x0003800010187984 */ /* 0x000ee80000000800 */
[----:B------:R-:W4:Y:S01]  /*0520*/  LDS R14, [R16+0x3c0] ;  /* 0x0003c000100e7984 */ /* 0x000f220000000800 */
[----:B0-----:R-:W-:-:S04]  /*0530*/  FFMA R15, R12, R15, R25 ;  /* 0x0000000f0c0f7223 */ /* 0x001fc80000000019 */
[----:B-1----:R-:W-:-:S04]  /*0540*/  FFMA R8, R8, R13, R15 ;  /* 0x0000000d08087223 */ /* 0x002fc8000000000f */
[----:B--2---:R-:W-:-:S04]  /*0550*/  FFMA R9, R27, R9, R8 ;  /* 0x000000091b097223 */ /* 0x004fc80000000008 */
[----:B---3--:R-:W-:-:S04]  /*0560*/  FFMA R9, R24, R10, R9 ;  /* 0x0000000a18097223 */ /* 0x008fc80000000009 */
[----:B----4-:R-:W-:Y:S01]  /*0570*/  FFMA R25, R14, R11, R9 ;  /* 0x0000000b0e197223 */ /* 0x010fe20000000009 */
[----:B------:R-:W-:Y:S06]  /*0580*/  BAR.SYNC.DEFER_BLOCKING 0x0 ;  /* 0x0000000000007b1d */ /* 0x000fec0000010000 */
[----:B------:R-:W-:Y:S05]  /*0590*/  @P0 BRA `(.L_x_2) ;  /* 0xfffffffc00140947 */ /* 0x000fea000383ffff */
.L_x_1:
[----:B------:R-:W-:-:S04]  /*05a0*/  VIMNMX R3, PT, PT, R5, R4, !PT ;  /* 0x0000000405037248 */ /* 0x000fc80007fe0100 */
[----:B------:R-:W-:-:S13]  /*05b0*/  ISETP.GE.AND P0, PT, R3, R6, PT ;  /* 0x000000060300720c */ /* 0x000fda0003f06270 */
[----:B------:R-:W-:Y:S05]  /*05c0*/  @P0 EXIT ;  /* 0x000000000000094d */ /* 0x000fea0003800000 */
[----:B------:R-:W0:Y:S01]  /*05d0*/  LDC.64 R2, c[0x0][0x380] ;  /* 0x0000e000ff027b82 */ /* 0x000e220000000a00 */
[----:B------:R-:W-:-:S04]  /*05e0*/  IMAD R5, R5, R6, R4 ;  /* 0x0000000605057224 */ /* 0x000fc800078e0204 */
[----:B0-----:R-:W-:-:S05]  /*05f0*/  IMAD.WIDE R2, R5, 0x4, R2 ;  /* 0x0000000405027825 */ /* 0x001fca00078e0202 */
[----:B------:R-:W-:Y:S01]  /*0600*/  STG.E desc[UR8][R2.64], R25 ;  /* 0x0000001902007986 */ /* 0x000fe2000c101908 */
[----:B------:R-:W-:Y:S05]  /*0610*/  EXIT ;  /* 0x000000000000794d */ /* 0x000fea0003800000 */
.L_x_3:
        /* <DEDUP_REMOVED lines=14> */
.L_x_5:


//--------------------- .nv.shared.reserved.0     --------------------------
	.section	.nv.shared.reserved.0,"aw",@nobits
	.weak		__nv_reservedSMEM_offset_0_alias
	.size		__nv_reservedSMEM_offset_0_alias, 0, 64
	.other		__nv_reservedSMEM_offset_0_alias,@"STO_CUDA_RESERVED_SHARED STV_DEFAULT"
__nv_reservedSMEM_offset_0_alias:
	.zero		0
	.zero		64


//--------------------- .nv.shared._Z15matrixMulKernelPfPKfS1_i --------------------------
	.section	.nv.shared._Z15matrixMulKernelPfPKfS1_i,"aw",@nobits
	.sectionflags	@""
	.align	4
.nv.shared._Z15matrixMulKernelPfPKfS1_i:
	.zero		3072


//--------------------- .nv.constant0._Z15vectorAddKernelPfPKfS1_i --------------------------
	.section	.nv.constant0._Z15vectorAddKernelPfPKfS1_i,"a",@progbits
	.sectionflags	@""
	.align	4
.nv.constant0._Z15vectorAddKernelPfPKfS1_i:
	.zero		924


//--------------------- .nv.constant0._Z15matrixMulKernelPfPKfS1_i --------------------------
	.section	.nv.constant0._Z15matrixMulKernelPfPKfS1_i,"a",@progbits
	.sectionflags	@""
	.align	4
.nv.constant0._Z15matrixMulKernelPfPKfS1_i:
	.zero		924


//--------------------- SYMBOLS --------------------------

	.type		.nv.reservedSmem.offset0,@object
	.size		.nv.reservedSmem.offset0,0x4
	.type		.nv.reservedSmem.cap,@object
	.size		.nv.reservedSmem.cap,0x4
